	.headerflags	@"EF_CUDA_TEXMODE_UNIFIED EF_CUDA_64BIT_ADDRESS EF_CUDA_ACCELERATORS EF_CUDA_SM90 EF_CUDA_VIRTUAL_SM(EF_CUDA_SM90)"
	.elftype	@"ET_EXEC"


//--------------------- .nv.info                  --------------------------
	.section	.nv.info,"",@"SHT_CUDA_INFO"
	.align	4


	//----- nvinfo : EIATTR_REGCOUNT
	.align		4
        /*0000*/ 	.byte	0x04, 0x2f
        /*0002*/ 	.short	(.L_1 - .L_0)
	.align		4
.L_0:
        /*0004*/ 	.word	index@(triton_poi_fused_add_2)
        /*0008*/ 	.word	0x00000022


	//----- nvinfo : EIATTR_MIN_STACK_SIZE
	.align		4
.L_1:
        /*000c*/ 	.byte	0x04, 0x12
        /*000e*/ 	.short	(.L_3 - .L_2)
	.align		4
.L_2:
        /*0010*/ 	.word	index@(triton_poi_fused_add_2)
        /*0014*/ 	.word	0x00000000


	//----- nvinfo : EIATTR_FRAME_SIZE
	.align		4
.L_3:
        /*0018*/ 	.byte	0x04, 0x11
        /*001a*/ 	.short	(.L_5 - .L_4)
	.align		4
.L_4:
        /*001c*/ 	.word	index@(triton_poi_fused_add_2)
        /*0020*/ 	.word	0x00000000


	//----- nvinfo : EIATTR_MIN_STACK_SIZE
	.align		4
.L_5:
        /*0024*/ 	.byte	0x04, 0x12
        /*0026*/ 	.short	(.L_7 - .L_6)
	.align		4
.L_6:
        /*0028*/ 	.word	index@(triton_poi_fused_add_2)
        /*002c*/ 	.word	0x00000000
.L_7:


//--------------------- .nv.info.triton_poi_fused_add_2 --------------------------
	.section	.nv.info.triton_poi_fused_add_2,"",@"SHT_CUDA_INFO"
	.sectionflags	@""
	.align	4


	//----- nvinfo : EIATTR_CUDA_API_VERSION
	.align		4
        /*0000*/ 	.byte	0x04, 0x37
        /*0002*/ 	.short	(.L_9 - .L_8)
.L_8:
        /*0004*/ 	.word	0x0000007c


	//----- nvinfo : EIATTR_KPARAM_INFO
	.align		4
.L_9:
        /*0008*/ 	.byte	0x04, 0x17
        /*000a*/ 	.short	(.L_11 - .L_10)
.L_10:
        /*000c*/ 	.word	0x00000000
        /*0010*/ 	.short	0x0004
        /*0012*/ 	.short	0x0020
        /*0014*/ 	.byte	0x00, 0xf0, 0x11, 0x00


	//----- nvinfo : EIATTR_KPARAM_INFO
	.align		4
.L_11:
        /*0018*/ 	.byte	0x04, 0x17
        /*001a*/ 	.short	(.L_13 - .L_12)
.L_12:
        /*001c*/ 	.word	0x00000000
        /*0020*/ 	.short	0x0003
        /*0022*/ 	.short	0x0018
        /*0024*/ 	.byte	0x00, 0xf4, 0x21, 0x00


	//----- nvinfo : EIATTR_KPARAM_INFO
	.align		4
.L_13:
        /*0028*/ 	.byte	0x04, 0x17
        /*002a*/ 	.short	(.L_15 - .L_14)
.L_14:
        /*002c*/ 	.word	0x00000000
        /*0030*/ 	.short	0x0002
        /*0032*/ 	.short	0x0010
        /*0034*/ 	.byte	0x00, 0xf4, 0x21, 0x00


	//----- nvinfo : EIATTR_KPARAM_INFO
	.align		4
.L_15:
        /*0038*/ 	.byte	0x04, 0x17
        /*003a*/ 	.short	(.L_17 - .L_16)
.L_16:
        /*003c*/ 	.word	0x00000000
        /*0040*/ 	.short	0x0001
        /*0042*/ 	.short	0x0008
        /*0044*/ 	.byte	0x00, 0xf4, 0x21, 0x00


	//----- nvinfo : EIATTR_KPARAM_INFO
	.align		4
.L_17:
        /*0048*/ 	.byte	0x04, 0x17
        /*004a*/ 	.short	(.L_19 - .L_18)
.L_18:
        /*004c*/ 	.word	0x00000000
        /*0050*/ 	.short	0x0000
        /*0052*/ 	.short	0x0000
        /*0054*/ 	.byte	0x00, 0xf4, 0x21, 0x00


	//----- nvinfo : EIATTR_SPARSE_MMA_MASK
	.align		4
.L_19:
        /*0058*/ 	.byte	0x03, 0x50
        /*005a*/ 	.short	0x0000


	//----- nvinfo : EIATTR_MAXREG_COUNT
	.align		4
        /*005c*/ 	.byte	0x03, 0x1b
        /*005e*/ 	.short	0x00ff


	//----- nvinfo : EIATTR_EXIT_INSTR_OFFSETS
	.align		4
        /*0060*/ 	.byte	0x04, 0x1c
        /*0062*/ 	.short	(.L_21 - .L_20)


	//   ....[0]....
.L_20:
        /*0064*/ 	.word	0x000005b0


	//   ....[1]....
        /*0068*/ 	.word	0x000005d0


	//----- nvinfo : EIATTR_REQNTID
	.align		4
.L_21:
        /*006c*/ 	.byte	0x04, 0x10
        /*006e*/ 	.short	(.L_23 - .L_22)
.L_22:
        /*0070*/ 	.word	0x00000020
        /*0074*/ 	.word	0x00000001
        /*0078*/ 	.word	0x00000001


	//----- nvinfo : EIATTR_CBANK_PARAM_SIZE
	.align		4
.L_23:
        /*007c*/ 	.byte	0x03, 0x19
        /*007e*/ 	.short	0x0024


	//----- nvinfo : EIATTR_PARAM_CBANK
	.align		4
        /*0080*/ 	.byte	0x04, 0x0a
        /*0082*/ 	.short	(.L_25 - .L_24)
	.align		4
.L_24:
        /*0084*/ 	.word	index@(.nv.constant0.triton_poi_fused_add_2)
        /*0088*/ 	.short	0x0210
        /*008a*/ 	.short	0x0024


	//----- nvinfo : EIATTR_SW_WAR
	.align		4
.L_25:
        /*008c*/ 	.byte	0x04, 0x36
        /*008e*/ 	.short	(.L_27 - .L_26)
.L_26:
        /*0090*/ 	.word	0x00000008
.L_27:


//--------------------- .nv.callgraph             --------------------------
	.section	.nv.callgraph,"",@"SHT_CUDA_CALLGRAPH"
	.align	4
	.sectionentsize	8
	.align		4
        /*0000*/ 	.word	0x00000000
	.align		4
        /*0004*/ 	.word	0xffffffff
	.align		4
        /*0008*/ 	.word	0x00000000
	.align		4
        /*000c*/ 	.word	0xfffffffe
	.align		4
        /*0010*/ 	.word	0x00000000
	.align		4
        /*0014*/ 	.word	0xfffffffd
	.align		4
        /*0018*/ 	.word	0x00000000
	.align		4
        /*001c*/ 	.word	0xfffffffc


//--------------------- .text.triton_poi_fused_add_2 --------------------------
	.section	.text.triton_poi_fused_add_2,"ax",@progbits
	.align	128
        .global         triton_poi_fused_add_2
        .type           triton_poi_fused_add_2,@function
        .size           triton_poi_fused_add_2,(.L_x_1 - triton_poi_fused_add_2)
        .other          triton_poi_fused_add_2,@"STO_CUDA_ENTRY STV_DEFAULT"
triton_poi_fused_add_2:
.text.triton_poi_fused_add_2:
[----:B------:R-:W0:Y:S01]  /*0000*/  LDC R1, c[0x0][0x28] ;  /* 0x00000a00ff017b82 */ /* 0x000e220000000800 */
[----:B------:R-:W1:Y:S01]  /*0010*/  S2R R3, SR_TID.X ;  /* 0x0000000000037919 */ /* 0x000e620000002100 */
[----:B------:R-:W-:-:S06]  /*0020*/  HFMA2.MMA R26, -RZ, RZ, 0, 0 ;  /* 0x00000000ff1a7435 */ /* 0x000fcc00000001ff */
[----:B------:R-:W2:Y:S01]  /*0030*/  LDC.64 R20, c[0x0][0x220] ;  /* 0x00008800ff147b82 */ /* 0x000ea20000000a00 */
[----:B------:R-:W-:Y:S01]  /*0040*/  IMAD.MOV.U32 R25, RZ, RZ, RZ ;  /* 0x000000ffff197224 */ /* 0x000fe200078e00ff */
[----:B------:R-:W3:Y:S01]  /*0050*/  S2R R9, SR_CTAID.X ;  /* 0x0000000000097919 */ /* 0x000ee20000002500 */
[----:B------:R-:W-:Y:S01]  /*0060*/  ULDC.64 UR4, c[0x0][0x208] ;  /* 0x0000820000047ab9 */ /* 0x000fe20000000a00 */
[----:B------:R-:W-:Y:S01]  /*0070*/  CS2R R22, SRZ ;  /* 0x0000000000167805 */ /* 0x000fe2000001ff00 */
[----:B--2---:R-:W2:Y:S01]  /*0080*/  LDG.E R20, desc[UR4][R20.64] ;  /* 0x0000000414147981 */ /* 0x004ea2000c1e1900 */
[----:B-1----:R-:W-:Y:S02]  /*0090*/  IMAD.SHL.U32 R3, R3, 0x2, RZ ;  /* 0x0000000203037824 */ /* 0x002fe400078e00ff */
[----:B---3--:R-:W-:Y:S01]  /*00a0*/  IMAD.SHL.U32 R2, R9, 0x40, RZ ;  /* 0x0000004009027824 */ /* 0x008fe200078e00ff */
[----:B------:R-:W-:-:S04]  /*00b0*/  SHF.R.S32.HI R9, RZ, 0x19, R9 ;  /* 0x00000019ff097819 */ /* 0x000fc80000011409 */
[----:B------:R-:W-:Y:S02]  /*00c0*/  LOP3.LUT R0, R2, 0x3e, R3, 0xf8, !PT ;  /* 0x0000003e02007812 */ /* 0x000fe400078ef803 */
[----:B------:R-:W-:Y:S02]  /*00d0*/  LOP3.LUT R2, R2, 0x2, R3, 0xf8, !PT ;  /* 0x0000000202027812 */ /* 0x000fe400078ef803 */
[----:B------:R-:W-:Y:S02]  /*00e0*/  SHF.R.S32.HI R5, RZ, 0x1f, R0 ;  /* 0x0000001fff057819 */ /* 0x000fe40000011400 */
[----:B------:R-:W-:Y:S02]  /*00f0*/  SGXT R3, R9, 0x1 ;  /* 0x000000010903781a */ /* 0x000fe40000000200 */
[CC--:B------:R-:W-:Y:S02]  /*0100*/  LEA.HI R4, R5.reuse, R0.reuse, RZ, 0x2 ;  /* 0x0000000005047211 */ /* 0x0c0fe400078f10ff */
[----:B------:R-:W-:-:S02]  /*0110*/  LEA.HI R8, R5, R0, RZ, 0x4 ;  /* 0x0000000005087211 */ /* 0x000fc400078f20ff */
[----:B------:R-:W-:Y:S02]  /*0120*/  SHF.R.S32.HI R6, RZ, 0x2, R4 ;  /* 0x00000002ff067819 */ /* 0x000fe40000011404 */
[----:B------:R-:W-:Y:S02]  /*0130*/  SHF.R.S32.HI R10, RZ, 0x4, R8 ;  /* 0x00000004ff0a7819 */ /* 0x000fe40000011408 */
[----:B------:R-:W-:Y:S02]  /*0140*/  LEA.HI R7, R6, R6, RZ, 0x2 ;  /* 0x0000000606077211 */ /* 0x000fe400078f10ff */
[----:B------:R-:W-:Y:S02]  /*0150*/  LOP3.LUT R2, R2, 0x1, RZ, 0xfc, !PT ;  /* 0x0000000102027812 */ /* 0x000fe400078efcff */
[----:B------:R-:W-:Y:S02]  /*0160*/  LOP3.LUT R7, R7, 0x3ffffffc, RZ, 0xc0, !PT ;  /* 0x3ffffffc07077812 */ /* 0x000fe400078ec0ff */
[----:B------:R-:W-:-:S02]  /*0170*/  LEA.HI R3, R3, R2, RZ, 0x2 ;  /* 0x0000000203037211 */ /* 0x000fc400078f10ff */
[----:B------:R-:W-:Y:S02]  /*0180*/  IADD3 R7, R6, -R7, RZ ;  /* 0x8000000706077210 */ /* 0x000fe40007ffe0ff */
[----:B------:R-:W-:Y:S02]  /*0190*/  LOP3.LUT R3, R3, 0xffffffc4, RZ, 0xc0, !PT ;  /* 0xffffffc403037812 */ /* 0x000fe400078ec0ff */
[----:B------:R-:W-:Y:S01]  /*01a0*/  ISETP.GE.AND P0, PT, R0, 0x40, PT ;  /* 0x000000400000780c */ /* 0x000fe20003f06270 */
[----:B------:R-:W-:Y:S02]  /*01b0*/  IMAD R5, R7, 0x4, R10 ;  /* 0x0000000407057824 */ /* 0x000fe400078e020a */
[----:B------:R-:W-:-:S03]  /*01c0*/  IMAD.SHL.U32 R10, R10, 0x40, RZ ;  /* 0x000000400a0a7824 */ /* 0x000fc600078e00ff */
[----:B------:R-:W-:-:S04]  /*01d0*/  SHF.R.S32.HI R6, RZ, 0x1f, R5 ;  /* 0x0000001fff067819 */ /* 0x000fc80000011405 */
[----:B------:R-:W-:Y:S02]  /*01e0*/  LEA.HI R9, R6, R5, RZ, 0x4 ;  /* 0x0000000506097211 */ /* 0x000fe400078f20ff */
[----:B------:R-:W-:Y:S02]  /*01f0*/  LOP3.LUT R5, R4, 0xfffffffc, RZ, 0xc0, !PT ;  /* 0xfffffffc04057812 */ /* 0x000fe400078ec0ff */
[----:B------:R-:W-:Y:S02]  /*0200*/  LEA.HI.SX32 R11, R9, R10, 0x1c ;  /* 0x0000000a090b7211 */ /* 0x000fe400078fe2ff */
[----:B------:R-:W-:Y:S01]  /*0210*/  IADD3 R4, R2, -R3, RZ ;  /* 0x8000000302047210 */ /* 0x000fe20007ffe0ff */
[----:B------:R-:W-:Y:S01]  /*0220*/  IMAD.IADD R5, R0, 0x1, -R5 ;  /* 0x0000000100057824 */ /* 0x000fe200078e0a05 */
[----:B------:R-:W-:Y:S01]  /*0230*/  LOP3.LUT R9, R8, 0xfffffff0, RZ, 0xc0, !PT ;  /* 0xfffffff008097812 */ /* 0x000fe200078ec0ff */
[----:B------:R-:W1:Y:S01]  /*0240*/  LDC.64 R2, c[0x0][0x210] ;  /* 0x00008400ff027b82 */ /* 0x000e620000000a00 */
[----:B------:R-:W-:Y:S01]  /*0250*/  IADD3 R8, R11, 0x10, RZ ;  /* 0x000000100b087810 */ /* 0x000fe20007ffe0ff */
[----:B------:R-:W-:Y:S01]  /*0260*/  IMAD.IADD R6, R4, 0x1, R11 ;  /* 0x0000000104067824 */ /* 0x000fe200078e020b */
[----:B------:R-:W-:-:S02]  /*0270*/  IADD3 R9, R11, R0, -R9 ;  /* 0x000000000b097210 */ /* 0x000fc40007ffe809 */
[----:B------:R-:W-:Y:S01]  /*0280*/  IADD3 R12, R11, 0x20, RZ ;  /* 0x000000200b0c7810 */ /* 0x000fe20007ffe0ff */
[----:B------:R-:W-:Y:S01]  /*0290*/  VIADD R11, R11, 0x30 ;  /* 0x000000300b0b7836 */ /* 0x000fe20000000000 */
[----:B------:R-:W-:Y:S01]  /*02a0*/  IADD3 R10, R5, R8, RZ ;  /* 0x00000008050a7210 */ /* 0x000fe20007ffe0ff */
[C---:B------:R-:W-:Y:S01]  /*02b0*/  IMAD.IADD R8, R4.reuse, 0x1, R8 ;  /* 0x0000000104087824 */ /* 0x040fe200078e0208 */
[----:B------:R-:W-:Y:S01]  /*02c0*/  IADD3 R14, R5, R12, RZ ;  /* 0x0000000c050e7210 */ /* 0x000fe20007ffe0ff */
[C---:B------:R-:W-:Y:S01]  /*02d0*/  IMAD.IADD R12, R4.reuse, 0x1, R12 ;  /* 0x00000001040c7824 */ /* 0x040fe200078e020c */
[----:B------:R-:W-:Y:S01]  /*02e0*/  IADD3 R16, R5, R11, RZ ;  /* 0x0000000b05107210 */ /* 0x000fe20007ffe0ff */
[----:B------:R-:W-:Y:S01]  /*02f0*/  IMAD.IADD R18, R4, 0x1, R11 ;  /* 0x0000000104127824 */ /* 0x000fe200078e020b */
[C---:B------:R-:W-:Y:S01]  /*0300*/  LEA R11, R7.reuse, R6, 0x2 ;  /* 0x00000006070b7211 */ /* 0x040fe200078e10ff */
[----:B------:R-:W3:Y:S01]  /*0310*/  LDC.64 R4, c[0x0][0x218] ;  /* 0x00008600ff047b82 */ /* 0x000ee20000000a00 */
[C---:B------:R-:W-:Y:S01]  /*0320*/  IMAD R13, R7.reuse, 0x4, R10 ;  /* 0x00000004070d7824 */ /* 0x040fe200078e020a */
[C---:B------:R-:W-:Y:S01]  /*0330*/  LEA R15, R7.reuse, R8, 0x2 ;  /* 0x00000008070f7211 */ /* 0x040fe200078e10ff */
[C---:B------:R-:W-:Y:S01]  /*0340*/  IMAD R17, R7.reuse, 0x4, R14 ;  /* 0x0000000407117824 */ /* 0x040fe200078e020e */
[C---:B------:R-:W-:Y:S01]  /*0350*/  LEA R19, R7.reuse, R12, 0x2 ;  /* 0x0000000c07137211 */ /* 0x040fe200078e10ff */
[C---:B------:R-:W-:Y:S01]  /*0360*/  IMAD R29, R7.reuse, 0x4, R16 ;  /* 0x00000004071d7824 */ /* 0x040fe200078e0210 */
[----:B------:R-:W-:Y:S01]  /*0370*/  LEA R31, R7, R18, 0x2 ;  /* 0x00000012071f7211 */ /* 0x000fe200078e10ff */
[----:B-1----:R-:W-:-:S04]  /*0380*/  IMAD.WIDE R6, R9, 0x4, R2 ;  /* 0x0000000409067825 */ /* 0x002fc800078e0202 */
[--C-:B------:R-:W-:Y:S01]  /*0390*/  IMAD.WIDE R8, R11, 0x4, R2.reuse ;  /* 0x000000040b087825 */ /* 0x100fe200078e0202 */
[----:B------:R1:W4:Y:S03]  /*03a0*/  @!P0 LDG.E R22, desc[UR4][R6.64] ;  /* 0x0000000406168981 */ /* 0x000326000c1e1900 */
[--C-:B------:R-:W-:Y:S01]  /*03b0*/  IMAD.WIDE R10, R13, 0x4, R2.reuse ;  /* 0x000000040d0a7825 */ /* 0x100fe200078e0202 */
[----:B------:R-:W5:Y:S03]  /*03c0*/  @!P0 LDG.E R23, desc[UR4][R8.64] ;  /* 0x0000000408178981 */ /* 0x000f66000c1e1900 */
[--C-:B------:R-:W-:Y:S01]  /*03d0*/  IMAD.WIDE R12, R15, 0x4, R2.reuse ;  /* 0x000000040f0c7825 */ /* 0x100fe200078e0202 */
[----:B------:R3:W2:Y:S01]  /*03e0*/  @!P0 LDG.E R25, desc[UR4][R10.64] ;  /* 0x000000040a198981 */ /* 0x0006a2000c1e1900 */
[----:B-1----:R-:W1:Y:S02]  /*03f0*/  LDC.64 R6, c[0x0][0x228] ;  /* 0x00008a00ff067b82 */ /* 0x002e640000000a00 */
[--C-:B------:R-:W-:Y:S01]  /*0400*/  IMAD.WIDE R14, R17, 0x4, R2.reuse ;  /* 0x00000004110e7825 */ /* 0x100fe200078e0202 */
[----:B------:R-:W2:Y:S03]  /*0410*/  @!P0 LDG.E R26, desc[UR4][R12.64] ;  /* 0x000000040c1a8981 */ /* 0x000ea6000c1e1900 */
[----:B------:R-:W-:Y:S01]  /*0420*/  IMAD.WIDE R16, R19, 0x4, R2 ;  /* 0x0000000413107825 */ /* 0x000fe200078e0202 */
[----:B---3--:R-:W2:Y:S01]  /*0430*/  LDG.E R27, desc[UR4][R4.64+0x4] ;  /* 0x00000404041b7981 */ /* 0x008ea2000c1e1900 */
[----:B0-----:R-:W-:-:S02]  /*0440*/  HFMA2.MMA R10, -RZ, RZ, 0, 0 ;  /* 0x00000000ff0a7435 */ /* 0x001fc400000001ff */
[--C-:B------:R-:W-:Y:S01]  /*0450*/  IMAD.WIDE R18, R29, 0x4, R2.reuse ;  /* 0x000000041d127825 */ /* 0x100fe200078e0202 */
[----:B------:R-:W-:Y:S01]  /*0460*/  CS2R R28, SRZ ;  /* 0x00000000001c7805 */ /* 0x000fe2000001ff00 */
[----:B------:R-:W4:Y:S02]  /*0470*/  LDG.E R24, desc[UR4][R4.64] ;  /* 0x0000000404187981 */ /* 0x000f24000c1e1900 */
[----:B------:R-:W-:Y:S02]  /*0480*/  IMAD.MOV.U32 R9, RZ, RZ, RZ ;  /* 0x000000ffff097224 */ /* 0x000fe400078e00ff */
[----:B------:R-:W-:Y:S01]  /*0490*/  IMAD.WIDE R2, R31, 0x4, R2 ;  /* 0x000000041f027825 */ /* 0x000fe200078e0202 */
[----:B------:R-:W3:Y:S04]  /*04a0*/  @!P0 LDG.E R28, desc[UR4][R14.64] ;  /* 0x000000040e1c8981 */ /* 0x000ee8000c1e1900 */
[----:B------:R-:W3:Y:S04]  /*04b0*/  LDG.E R8, desc[UR4][R4.64+0x8] ;  /* 0x0000080404087981 */ /* 0x000ee8000c1e1900 */
[----:B------:R-:W3:Y:S04]  /*04c0*/  @!P0 LDG.E R29, desc[UR4][R16.64] ;  /* 0x00000004101d8981 */ /* 0x000ee8000c1e1900 */
[----:B------:R-:W3:Y:S04]  /*04d0*/  @!P0 LDG.E R9, desc[UR4][R18.64] ;  /* 0x0000000412098981 */ /* 0x000ee8000c1e1900 */
[----:B------:R-:W3:Y:S04]  /*04e0*/  LDG.E R11, desc[UR4][R4.64+0xc] ;  /* 0x00000c04040b7981 */ /* 0x000ee8000c1e1900 */
[----:B------:R1:W3:Y:S02]  /*04f0*/  @!P0 LDG.E R10, desc[UR4][R2.64] ;  /* 0x00000004020a8981 */ /* 0x0002e4000c1e1900 */
[----:B-1----:R-:W-:-:S04]  /*0500*/  IMAD.WIDE R2, R0, 0x4, R6 ;  /* 0x0000000400027825 */ /* 0x002fc800078e0206 */
[C---:B--2---:R-:W-:Y:S01]  /*0510*/  FMUL R25, R27.reuse, R25 ;  /* 0x000000191b197220 */ /* 0x044fe20000400000 */
[----:B------:R-:W-:-:S03]  /*0520*/  FMUL R26, R27, R26 ;  /* 0x0000001a1b1a7220 */ /* 0x000fc60000400000 */
[C---:B----4-:R-:W-:Y:S01]  /*0530*/  FFMA R25, R24.reuse, R22, R25 ;  /* 0x0000001618197223 */ /* 0x050fe20000000019 */
[----:B-----5:R-:W-:-:S03]  /*0540*/  FFMA R26, R24, R23, R26 ;  /* 0x00000017181a7223 */ /* 0x020fc6000000001a */
[C---:B---3--:R-:W-:Y:S01]  /*0550*/  FFMA R28, R8.reuse, R28, R25 ;  /* 0x0000001c081c7223 */ /* 0x048fe20000000019 */
[----:B------:R-:W-:-:S03]  /*0560*/  FFMA R29, R8, R29, R26 ;  /* 0x0000001d081d7223 */ /* 0x000fc6000000001a */
[C---:B------:R-:W-:Y:S01]  /*0570*/  FFMA R9, R11.reuse, R9, R28 ;  /* 0x000000090b097223 */ /* 0x040fe2000000001c */
[----:B------:R-:W-:-:S03]  /*0580*/  FFMA R29, R11, R10, R29 ;  /* 0x0000000a0b1d7223 */ /* 0x000fc6000000001d */
[C---:B------:R-:W-:Y:S01]  /*0590*/  FADD R28, R20.reuse, R9 ;  /* 0x00000009141c7221 */ /* 0x040fe20000000000 */
[----:B------:R-:W-:Y:S01]  /*05a0*/  FADD R29, R20, R29 ;  /* 0x0000001d141d7221 */ /* 0x000fe20000000000 */
[----:B------:R-:W-:Y:S06]  /*05b0*/  @P0 EXIT ;  /* 0x000000000000094d */ /* 0x000fec0003800000 */
[----:B------:R-:W-:Y:S01]  /*05c0*/  STG.E.64 desc[UR4][R2.64], R28 ;  /* 0x0000001c02007986 */ /* 0x000fe2000c101b04 */
[----:B------:R-:W-:Y:S05]  /*05d0*/  EXIT ;  /* 0x000000000000794d */ /* 0x000fea0003800000 */
.L_x_0:
[----:B------:R-:W-:-:S00]  /*05e0*/  BRA `(.L_x_0) ;  /* 0xfffffffc00fc7947 */ /* 0x000fc0000383ffff */
[----:B------:R-:W-:-:S00]  /*05f0*/  NOP ;  /* 0x0000000000007918 */ /* 0x000fc00000000000 */
        /* <DEDUP_REMOVED lines=8> */
.L_x_1:


//--------------------- .nv.constant0.triton_poi_fused_add_2 --------------------------
	.section	.nv.constant0.triton_poi_fused_add_2,"a",@progbits
	.sectionflags	@""
	.align	4
.nv.constant0.triton_poi_fused_add_2:
	.zero		564
